//
// Generated by NVIDIA NVVM Compiler
//
// Compiler Build ID: CL-36424714
// Cuda compilation tools, release 13.0, V13.0.88
// Based on NVVM 20.0.0
//

.version 9.0
.target sm_100
.address_size 64

	// .globl	MatrixMultiply

.visible .entry MatrixMultiply(
	.param .u64 .ptr .align 1 MatrixMultiply_param_0,
	.param .u64 .ptr .align 1 MatrixMultiply_param_1,
	.param .u64 .ptr .align 1 MatrixMultiply_param_2,
	.param .u32 MatrixMultiply_param_3,
	.param .u32 MatrixMultiply_param_4,
	.param .u32 MatrixMultiply_param_5
)
{
	.reg .pred 	%p<10>;
	.reg .b32 	%r<47>;
	.reg .b64 	%rd<105>;

	ld.param.u64 	%rd16, [MatrixMultiply_param_0];
	ld.param.u64 	%rd17, [MatrixMultiply_param_1];
	ld.param.u64 	%rd15, [MatrixMultiply_param_2];
	ld.param.u32 	%r22, [MatrixMultiply_param_4];
	ld.param.u32 	%r23, [MatrixMultiply_param_5];
	cvta.to.global.u64 	%rd1, %rd17;
	cvta.to.global.u64 	%rd2, %rd16;
	mov.u32 	%r25, %ctaid.x;
	mov.u32 	%r26, %ntid.x;
	mov.u32 	%r27, %tid.x;
	mad.lo.s32 	%r1, %r25, %r26, %r27;
	mov.u32 	%r28, %ctaid.y;
	mov.u32 	%r29, %ntid.y;
	mov.u32 	%r30, %tid.y;
	mad.lo.s32 	%r2, %r28, %r29, %r30;
	setp.lt.s32 	%p1, %r22, 1;
	mov.b32 	%r46, 0;
	@%p1 bra 	$L__BB0_13;
	mul.lo.s32 	%r3, %r22, %r1;
	and.b32  	%r4, %r22, 7;
	setp.lt.u32 	%p2, %r22, 8;
	mov.b64 	%rd104, 0;
	mov.b32 	%r44, 0;
	@%p2 bra 	$L__BB0_4;
	and.b32  	%r44, %r22, 2147483640;
	neg.s32 	%r42, %r44;
	shl.b32 	%r7, %r23, 3;
	mov.b64 	%rd104, 0;
	mul.wide.s32 	%rd29, %r23, 4;
	mov.u32 	%r40, %r3;
	mov.u32 	%r41, %r2;
$L__BB0_3:
	.pragma "nounroll";
	mul.wide.s32 	%rd21, %r40, 8;
	add.s64 	%rd22, %rd2, %rd21;
	ld.global.u64 	%rd23, [%rd22];
	mul.wide.s32 	%rd24, %r41, 4;
	add.s64 	%rd25, %rd1, %rd24;
	ld.global.s32 	%rd26, [%rd25];
	mad.lo.s64 	%rd27, %rd23, %rd26, %rd104;
	ld.global.u64 	%rd28, [%rd22+8];
	add.s64 	%rd30, %rd25, %rd29;
	ld.global.s32 	%rd31, [%rd30];
	mad.lo.s64 	%rd32, %rd28, %rd31, %rd27;
	ld.global.u64 	%rd33, [%rd22+16];
	add.s64 	%rd34, %rd30, %rd29;
	ld.global.s32 	%rd35, [%rd34];
	mad.lo.s64 	%rd36, %rd33, %rd35, %rd32;
	ld.global.u64 	%rd37, [%rd22+24];
	add.s64 	%rd38, %rd34, %rd29;
	ld.global.s32 	%rd39, [%rd38];
	mad.lo.s64 	%rd40, %rd37, %rd39, %rd36;
	ld.global.u64 	%rd41, [%rd22+32];
	add.s64 	%rd42, %rd38, %rd29;
	ld.global.s32 	%rd43, [%rd42];
	mad.lo.s64 	%rd44, %rd41, %rd43, %rd40;
	ld.global.u64 	%rd45, [%rd22+40];
	add.s64 	%rd46, %rd42, %rd29;
	ld.global.s32 	%rd47, [%rd46];
	mad.lo.s64 	%rd48, %rd45, %rd47, %rd44;
	ld.global.u64 	%rd49, [%rd22+48];
	add.s64 	%rd50, %rd46, %rd29;
	ld.global.s32 	%rd51, [%rd50];
	mad.lo.s64 	%rd52, %rd49, %rd51, %rd48;
	ld.global.u64 	%rd53, [%rd22+56];
	add.s64 	%rd54, %rd50, %rd29;
	ld.global.s32 	%rd55, [%rd54];
	mad.lo.s64 	%rd104, %rd53, %rd55, %rd52;
	add.s32 	%r42, %r42, 8;
	add.s32 	%r41, %r41, %r7;
	add.s32 	%r40, %r40, 8;
	setp.ne.s32 	%p3, %r42, 0;
	@%p3 bra 	$L__BB0_3;
$L__BB0_4:
	setp.eq.s32 	%p4, %r4, 0;
	@%p4 bra 	$L__BB0_12;
	and.b32  	%r15, %r22, 3;
	setp.lt.u32 	%p5, %r4, 4;
	@%p5 bra 	$L__BB0_7;
	add.s32 	%r32, %r44, %r3;
	mul.wide.s32 	%rd57, %r32, 8;
	add.s64 	%rd58, %rd2, %rd57;
	ld.global.u64 	%rd59, [%rd58];
	mad.lo.s32 	%r33, %r44, %r23, %r2;
	mul.wide.s32 	%rd60, %r33, 4;
	add.s64 	%rd61, %rd1, %rd60;
	ld.global.s32 	%rd62, [%rd61];
	mad.lo.s64 	%rd63, %rd59, %rd62, %rd104;
	ld.global.u64 	%rd64, [%rd58+8];
	mul.wide.s32 	%rd65, %r23, 4;
	add.s64 	%rd66, %rd61, %rd65;
	ld.global.s32 	%rd67, [%rd66];
	mad.lo.s64 	%rd68, %rd64, %rd67, %rd63;
	ld.global.u64 	%rd69, [%rd58+16];
	add.s64 	%rd70, %rd66, %rd65;
	ld.global.s32 	%rd71, [%rd70];
	mad.lo.s64 	%rd72, %rd69, %rd71, %rd68;
	ld.global.u64 	%rd73, [%rd58+24];
	add.s64 	%rd74, %rd70, %rd65;
	ld.global.s32 	%rd75, [%rd74];
	mad.lo.s64 	%rd104, %rd73, %rd75, %rd72;
	add.s32 	%r44, %r44, 4;
$L__BB0_7:
	setp.eq.s32 	%p6, %r15, 0;
	@%p6 bra 	$L__BB0_12;
	setp.eq.s32 	%p7, %r15, 1;
	@%p7 bra 	$L__BB0_10;
	add.s32 	%r34, %r44, %r3;
	mul.wide.s32 	%rd77, %r34, 8;
	add.s64 	%rd78, %rd2, %rd77;
	ld.global.u64 	%rd79, [%rd78];
	mad.lo.s32 	%r35, %r44, %r23, %r2;
	mul.wide.s32 	%rd80, %r35, 4;
	add.s64 	%rd81, %rd1, %rd80;
	ld.global.s32 	%rd82, [%rd81];
	mad.lo.s64 	%rd83, %rd79, %rd82, %rd104;
	ld.global.u64 	%rd84, [%rd78+8];
	mul.wide.s32 	%rd85, %r23, 4;
	add.s64 	%rd86, %rd81, %rd85;
	ld.global.s32 	%rd87, [%rd86];
	mad.lo.s64 	%rd104, %rd84, %rd87, %rd83;
	add.s32 	%r44, %r44, 2;
$L__BB0_10:
	and.b32  	%r36, %r22, 1;
	setp.eq.b32 	%p8, %r36, 1;
	not.pred 	%p9, %p8;
	@%p9 bra 	$L__BB0_12;
	add.s32 	%r37, %r44, %r3;
	mul.wide.s32 	%rd88, %r37, 8;
	add.s64 	%rd89, %rd2, %rd88;
	ld.global.u64 	%rd90, [%rd89];
	mad.lo.s32 	%r38, %r44, %r23, %r2;
	mul.wide.s32 	%rd91, %r38, 4;
	add.s64 	%rd92, %rd1, %rd91;
	ld.global.s32 	%rd93, [%rd92];
	mad.lo.s64 	%rd104, %rd90, %rd93, %rd104;
$L__BB0_12:
	cvt.u32.u64 	%r46, %rd104;
$L__BB0_13:
	cvta.to.global.u64 	%rd94, %rd15;
	mad.lo.s32 	%r39, %r23, %r1, %r2;
	mul.wide.s32 	%rd95, %r39, 4;
	add.s64 	%rd96, %rd94, %rd95;
	st.global.u32 	[%rd96], %r46;
	ret;

}


// ===== COMPILED SASS (sm_100) =====

	.target	sm_100

	.elftype	@"ET_EXEC"


//--------------------- .note.nv.tkinfo           --------------------------
	.section	.note.nv.tkinfo,"",@"SHT_NOTE"
	.sectionflags	@"SHF_NOTE_NV_TKINFO"
	.tkinfo
        /*0018*/ 	.word	0x00000002
        /*0030*/ 	.string	""
        /*0030*/ 	.string	"ptxas"
        /*0030*/ 	.string	"Cuda compilation tools, release 13.0, V13.0.88"
        /*0030*/ 	.string	"Build cuda_13.0.r13.0/compiler.36424714_0"
        /*0030*/ 	.string	"-arch sm_100 -m 64 "



//--------------------- .note.nv.cuinfo           --------------------------
	.section	.note.nv.cuinfo,"",@"SHT_NOTE"
	.sectionflags	@"SHF_NOTE_NV_CUINFO"
        /*0018*/ 	.short	0x0002
        /*001a*/ 	.short	0x0064
        /*001c*/ 	.short	0x0082
	.zero		2


//--------------------- .nv.info                  --------------------------
	.section	.nv.info,"",@"SHT_CUDA_INFO"
	.align	4


	//----- nvinfo : EIATTR_REGCOUNT
	.align		4
        /*0000*/ 	.byte	0x04, 0x2f
        /*0002*/ 	.short	(.L_1 - .L_0)
	.align		4
.L_0:
        /*0004*/ 	.word	index@(MatrixMultiply)
        /*0008*/ 	.word	0x00000020


	//----- nvinfo : EIATTR_FRAME_SIZE
	.align		4
.L_1:
        /*000c*/ 	.byte	0x04, 0x11
        /*000e*/ 	.short	(.L_3 - .L_2)
	.align		4
.L_2:
        /*0010*/ 	.word	index@(MatrixMultiply)
        /*0014*/ 	.word	0x00000000


	//----- nvinfo : EIATTR_MIN_STACK_SIZE
	.align		4
.L_3:
        /*0018*/ 	.byte	0x04, 0x12
        /*001a*/ 	.short	(.L_5 - .L_4)
	.align		4
.L_4:
        /*001c*/ 	.word	index@(MatrixMultiply)
        /*0020*/ 	.word	0x00000000
.L_5:


//--------------------- .nv.compat                --------------------------
	.section	.nv.compat,"",@"SHT_CUDA_COMPAT_INFO"
	.align	4
        /*0000*/ 	.byte	0x02, 0x09, 0x00, 0x00, 0x02, 0x02, 0x01, 0x00, 0x02, 0x05, 0x05, 0x00, 0x03, 0x07, 0x01, 0x01
        /*0010*/ 	.byte	0x02, 0x03, 0x00, 0x00, 0x02, 0x06, 0x01, 0x00, 0x04, 0x0b, 0x08, 0x00, 0x09, 0x00, 0x00, 0x00
        /*0020*/ 	.byte	0x00, 0x00, 0x00, 0x00


//--------------------- .nv.info.MatrixMultiply   --------------------------
	.section	.nv.info.MatrixMultiply,"",@"SHT_CUDA_INFO"
	.sectionflags	@""
	.align	4


	//----- nvinfo : EIATTR_CUDA_API_VERSION
	.align		4
        /*0000*/ 	.byte	0x04, 0x37
        /*0002*/ 	.short	(.L_7 - .L_6)
.L_6:
        /*0004*/ 	.word	0x00000082


	//----- nvinfo : EIATTR_KPARAM_INFO
	.align		4
.L_7:
        /*0008*/ 	.byte	0x04, 0x17
        /*000a*/ 	.short	(.L_9 - .L_8)
.L_8:
        /*000c*/ 	.word	0x00000000
        /*0010*/ 	.short	0x0005
        /*0012*/ 	.short	0x0020
        /*0014*/ 	.byte	0x00, 0xf0, 0x11, 0x00


	//----- nvinfo : EIATTR_KPARAM_INFO
	.align		4
.L_9:
        /*0018*/ 	.byte	0x04, 0x17
        /*001a*/ 	.short	(.L_11 - .L_10)
.L_10:
        /*001c*/ 	.word	0x00000000
        /*0020*/ 	.short	0x0004
        /*0022*/ 	.short	0x001c
        /*0024*/ 	.byte	0x00, 0xf0, 0x11, 0x00


	//----- nvinfo : EIATTR_KPARAM_INFO
	.align		4
.L_11:
        /*0028*/ 	.byte	0x04, 0x17
        /*002a*/ 	.short	(.L_13 - .L_12)
.L_12:
        /*002c*/ 	.word	0x00000000
        /*0030*/ 	.short	0x0003
        /*0032*/ 	.short	0x0018
        /*0034*/ 	.byte	0x00, 0xf0, 0x11, 0x00


	//----- nvinfo : EIATTR_KPARAM_INFO
	.align		4
.L_13:
        /*0038*/ 	.byte	0x04, 0x17
        /*003a*/ 	.short	(.L_15 - .L_14)
.L_14:
        /*003c*/ 	.word	0x00000000
        /*0040*/ 	.short	0x0002
        /*0042*/ 	.short	0x0010
        /*0044*/ 	.byte	0x00, 0xf5, 0x21, 0x00


	//----- nvinfo : EIATTR_KPARAM_INFO
	.align		4
.L_15:
        /*0048*/ 	.byte	0x04, 0x17
        /*004a*/ 	.short	(.L_17 - .L_16)
.L_16:
        /*004c*/ 	.word	0x00000000
        /*0050*/ 	.short	0x0001
        /*0052*/ 	.short	0x0008
        /*0054*/ 	.byte	0x00, 0xf5, 0x21, 0x00


	//----- nvinfo : EIATTR_KPARAM_INFO
	.align		4
.L_17:
        /*0058*/ 	.byte	0x04, 0x17
        /*005a*/ 	.short	(.L_19 - .L_18)
.L_18:
        /*005c*/ 	.word	0x00000000
        /*0060*/ 	.short	0x0000
        /*0062*/ 	.short	0x0000
        /*0064*/ 	.byte	0x00, 0xf5, 0x21, 0x00


	//----- nvinfo : EIATTR_SPARSE_MMA_MASK
	.align		4
.L_19:
        /*0068*/ 	.byte	0x03, 0x50
        /*006a*/ 	.short	0x0000


	//----- nvinfo : EIATTR_MAXREG_COUNT
	.align		4
        /*006c*/ 	.byte	0x03, 0x1b
        /*006e*/ 	.short	0x00ff


	//----- nvinfo : EIATTR_MERCURY_ISA_VERSION
	.align		4
        /*0070*/ 	.byte	0x03, 0x5f
        /*0072*/ 	.short	0x0101


	//----- nvinfo : EIATTR_VRC_CTA_INIT_COUNT
	.align		4
        /*0074*/ 	.byte	0x02, 0x4a
	.zero		1
	.zero		1


	//----- nvinfo : EIATTR_EXIT_INSTR_OFFSETS
	.align		4
        /*0078*/ 	.byte	0x04, 0x1c
        /*007a*/ 	.short	(.L_21 - .L_20)


	//   ....[0]....
.L_20:
        /*007c*/ 	.word	0x00000ad0


	//----- nvinfo : EIATTR_CBANK_PARAM_SIZE
	.align		4
.L_21:
        /*0080*/ 	.byte	0x03, 0x19
        /*0082*/ 	.short	0x0024


	//----- nvinfo : EIATTR_PARAM_CBANK
	.align		4
        /*0084*/ 	.byte	0x04, 0x0a
        /*0086*/ 	.short	(.L_23 - .L_22)
	.align		4
.L_22:
        /*0088*/ 	.word	index@(.nv.constant0.MatrixMultiply)
        /*008c*/ 	.short	0x0380
        /*008e*/ 	.short	0x0024


	//----- nvinfo : EIATTR_SW_WAR
	.align		4
.L_23:
        /*0090*/ 	.byte	0x04, 0x36
        /*0092*/ 	.short	(.L_25 - .L_24)
.L_24:
        /*0094*/ 	.word	0x00000008
.L_25:


//--------------------- .nv.callgraph             --------------------------
	.section	.nv.callgraph,"",@"SHT_CUDA_CALLGRAPH"
	.align	4
	.sectionentsize	8
	.align		4
        /*0000*/ 	.word	0x00000000
	.align		4
        /*0004*/ 	.word	0xffffffff
	.align		4
        /*0008*/ 	.word	0x00000000
	.align		4
        /*000c*/ 	.word	0xfffffffe
	.align		4
        /*0010*/ 	.word	0x00000000
	.align		4
        /*0014*/ 	.word	0xfffffffd
	.align		4
        /*0018*/ 	.word	0x00000000
	.align		4
        /*001c*/ 	.word	0xfffffffc


//--------------------- .text.MatrixMultiply      --------------------------
	.section	.text.MatrixMultiply,"ax",@progbits
	.align	128
        .global         MatrixMultiply
        .type           MatrixMultiply,@function
        .size           MatrixMultiply,(.L_x_5 - MatrixMultiply)
        .other          MatrixMultiply,@"STO_CUDA_ENTRY STV_DEFAULT"
MatrixMultiply:
.text.MatrixMultiply:
[----:B------:R-:W-:Y:S08]  /*0000*/  LDC R1, c[0x0][0x37c] ;  /* 0x0000df00ff017b82 */ /* 0x000ff00000000800 */
[----:B------:R-:W0:Y:S01]  /*0010*/  LDC R2, c[0x0][0x39c] ;  /* 0x0000e700ff027b82 */ /* 0x000e220000000800 */
[----:B------:R-:W1:Y:S01]  /*0020*/  S2R R0, SR_TID.X ;  /* 0x0000000000007919 */ /* 0x000e620000002100 */
[----:B------:R-:W2:Y:S01]  /*0030*/  LDCU.64 UR4, c[0x0][0x358] ;  /* 0x00006b00ff0477ac */ /* 0x000ea20008000a00 */
[----:B------:R-:W-:Y:S01]  /*0040*/  HFMA2 R18, -RZ, RZ, 0, 0 ;  /* 0x00000000ff127431 */ /* 0x000fe200000001ff */
[----:B------:R-:W3:Y:S04]  /*0050*/  S2R R5, SR_TID.Y ;  /* 0x0000000000057919 */ /* 0x000ee80000002200 */
[----:B------:R-:W1:Y:S08]  /*0060*/  LDC R3, c[0x0][0x360] ;  /* 0x0000d800ff037b82 */ /* 0x000e700000000800 */
[----:B------:R-:W1:Y:S08]  /*0070*/  S2UR UR6, SR_CTAID.X ;  /* 0x00000000000679c3 */ /* 0x000e700000002500 */
[----:B------:R-:W3:Y:S01]  /*0080*/  S2UR UR7, SR_CTAID.Y ;  /* 0x00000000000779c3 */ /* 0x000ee20000002600 */
[----:B0-----:R-:W-:-:S07]  /*0090*/  ISETP.GE.AND P0, PT, R2, 0x1, PT ;  /* 0x000000010200780c */ /* 0x001fce0003f06270 */
[----:B------:R-:W3:Y:S01]  /*00a0*/  LDC R4, c[0x0][0x364] ;  /* 0x0000d900ff047b82 */ /* 0x000ee20000000800 */
[----:B-1----:R-:W-:Y:S02]  /*00b0*/  IMAD R3, R3, UR6, R0 ;  /* 0x0000000603037c24 */ /* 0x002fe4000f8e0200 */
[----:B---3--:R-:W-:-:S03]  /*00c0*/  IMAD R4, R4, UR7, R5 ;  /* 0x0000000704047c24 */ /* 0x008fc6000f8e0205 */
[----:B--2---:R-:W-:Y:S05]  /*00d0*/  @!P0 BRA `(.L_x_0) ;  /* 0x0000000800688947 */ /* 0x004fea0003800000 */
[C---:B------:R-:W-:Y:S01]  /*00e0*/  ISETP.GE.U32.AND P1, PT, R2.reuse, 0x8, PT ;  /* 0x000000080200780c */ /* 0x040fe20003f26070 */
[----:B------:R-:W-:Y:S01]  /*00f0*/  IMAD R6, R3, R2, RZ ;  /* 0x0000000203067224 */ /* 0x000fe200078e02ff */
[----:B------:R-:W-:Y:S02]  /*0100*/  LOP3.LUT R5, R2, 0x7, RZ, 0xc0, !PT ;  /* 0x0000000702057812 */ /* 0x000fe400078ec0ff */
[----:B------:R-:W-:Y:S02]  /*0110*/  CS2R R18, SRZ ;  /* 0x0000000000127805 */ /* 0x000fe4000001ff00 */
[----:B------:R-:W-:Y:S02]  /*0120*/  MOV R9, RZ ;  /* 0x000000ff00097202 */ /* 0x000fe40000000f00 */
[----:B------:R-:W-:-:S05]  /*0130*/  ISETP.NE.AND P0, PT, R5, RZ, PT ;  /* 0x000000ff0500720c */ /* 0x000fca0003f05270 */
[----:B------:R-:W-:Y:S08]  /*0140*/  @!P1 BRA `(.L_x_1) ;  /* 0x0000000400389947 */ /* 0x000ff00003800000 */
[----:B------:R-:W0:Y:S01]  /*0150*/  LDC R8, c[0x0][0x3a0] ;  /* 0x0000e800ff087b82 */ /* 0x000e220000000800 */
[----:B------:R-:W-:Y:S02]  /*0160*/  LOP3.LUT R9, R2, 0x7ffffff8, RZ, 0xc0, !PT ;  /* 0x7ffffff802097812 */ /* 0x000fe400078ec0ff */
[----:B------:R-:W-:Y:S02]  /*0170*/  CS2R R18, SRZ ;  /* 0x0000000000127805 */ /* 0x000fe4000001ff00 */
[----:B------:R-:W-:Y:S02]  /*0180*/  MOV R24, R6 ;  /* 0x0000000600187202 */ /* 0x000fe40000000f00 */
[----:B------:R-:W-:Y:S02]  /*0190*/  MOV R7, R4 ;  /* 0x0000000400077202 */ /* 0x000fe40000000f00 */
[----:B------:R-:W-:-:S07]  /*01a0*/  IADD3 R0, PT, PT, -R9, RZ, RZ ;  /* 0x000000ff09007210 */ /* 0x000fce0007ffe1ff */
.L_x_2:
[----:B------:R-:W1:Y:S08]  /*01b0*/  LDC.64 R14, c[0x0][0x388] ;  /* 0x0000e200ff0e7b82 */ /* 0x000e700000000a00 */
[----:B------:R-:W2:Y:S01]  /*01c0*/  LDC.64 R10, c[0x0][0x380] ;  /* 0x0000e000ff0a7b82 */ /* 0x000ea20000000a00 */
[----:B-1----:R-:W-:-:S05]  /*01d0*/  IMAD.WIDE R14, R7, 0x4, R14 ;  /* 0x00000004070e7825 */ /* 0x002fca00078e020e */
[----:B------:R-:W3:Y:S01]  /*01e0*/  LDG.E R17, desc[UR4][R14.64] ;  /* 0x000000040e117981 */ /* 0x000ee2000c1e1900 */
[----:B--2---:R-:W-:-:S05]  /*01f0*/  IMAD.WIDE R10, R24, 0x8, R10 ;  /* 0x00000008180a7825 */ /* 0x004fca00078e020a */
[----:B------:R-:W2:Y:S01]  /*0200*/  LDG.E.64 R12, desc[UR4][R10.64] ;  /* 0x000000040a0c7981 */ /* 0x000ea2000c1e1b00 */
[----:B0-----:R-:W-:-:S03]  /*0210*/  IMAD.WIDE R26, R8, 0x4, R14 ;  /* 0x00000004081a7825 */ /* 0x001fc600078e020e */
[----:B------:R-:W4:Y:S04]  /*0220*/  LDG.E.64 R22, desc[UR4][R10.64+0x8] ;  /* 0x000008040a167981 */ /* 0x000f28000c1e1b00 */
[----:B------:R-:W5:Y:S01]  /*0230*/  LDG.E R25, desc[UR4][R26.64] ;  /* 0x000000041a197981 */ /* 0x000f62000c1e1900 */
[----:B------:R-:W-:-:S03]  /*0240*/  IMAD.WIDE R28, R8, 0x4, R26 ;  /* 0x00000004081c7825 */ /* 0x000fc600078e021a */
[----:B------:R-:W4:Y:S01]  /*0250*/  LDG.E.64 R14, desc[UR4][R10.64+0x10] ;  /* 0x000010040a0e7981 */ /* 0x000f22000c1e1b00 */
[----:B---3--:R-:W-:Y:S01]  /*0260*/  SHF.R.S32.HI R21, RZ, 0x1f, R17 ;  /* 0x0000001fff157819 */ /* 0x008fe20000011411 */
[-C--:B--2---:R-:W-:Y:S02]  /*0270*/  IMAD R13, R13, R17.reuse, RZ ;  /* 0x000000110d0d7224 */ /* 0x084fe400078e02ff */
[----:B------:R-:W-:-:S04]  /*0280*/  IMAD.WIDE.U32 R18, R12, R17, R18 ;  /* 0x000000110c127225 */ /* 0x000fc800078e0012 */
[----:B------:R-:W-:Y:S02]  /*0290*/  IMAD R13, R12, R21, R13 ;  /* 0x000000150c0d7224 */ /* 0x000fe400078e020d */
[----:B------:R-:W2:Y:S01]  /*02a0*/  LDG.E R21, desc[UR4][R28.64] ;  /* 0x000000041c157981 */ /* 0x000ea2000c1e1900 */
[----:B------:R-:W-:Y:S02]  /*02b0*/  IMAD.WIDE R16, R8, 0x4, R28 ;  /* 0x0000000408107825 */ /* 0x000fe400078e021c */
[----:B------:R-:W-:Y:S02]  /*02c0*/  IADD3 R19, PT, PT, R19, R13, RZ ;  /* 0x0000000d13137210 */ /* 0x000fe40007ffe0ff */
[----:B-----5:R-:W-:Y:S01]  /*02d0*/  SHF.R.S32.HI R13, RZ, 0x1f, R25 ;  /* 0x0000001fff0d7819 */ /* 0x020fe20000011419 */
[----:B----4-:R-:W-:Y:S01]  /*02e0*/  IMAD R12, R23, R25, RZ ;  /* 0x00000019170c7224 */ /* 0x010fe200078e02ff */
[----:B------:R-:W3:Y:S03]  /*02f0*/  LDG.E R27, desc[UR4][R16.64] ;  /* 0x00000004101b7981 */ /* 0x000ee6000c1e1900 */
[----:B------:R-:W-:-:S02]  /*0300*/  IMAD R23, R22, R13, R12 ;  /* 0x0000000d16177224 */ /* 0x000fc400078e020c */
[----:B------:R-:W3:Y:S01]  /*0310*/  LDG.E.64 R12, desc[UR4][R10.64+0x18] ;  /* 0x000018040a0c7981 */ /* 0x000ee2000c1e1b00 */
[----:B------:R-:W-:-:S05]  /*0320*/  IMAD.WIDE.U32 R18, R22, R25, R18 ;  /* 0x0000001916127225 */ /* 0x000fca00078e0012 */
[----:B------:R-:W-:Y:S01]  /*0330*/  IADD3 R19, PT, PT, R19, R23, RZ ;  /* 0x0000001713137210 */ /* 0x000fe20007ffe0ff */
[----:B------:R-:W-:Y:S02]  /*0340*/  IMAD.WIDE R22, R8, 0x4, R16 ;  /* 0x0000000408167825 */ /* 0x000fe400078e0210 */
[----:B------:R-:W4:Y:S01]  /*0350*/  LDG.E.64 R16, desc[UR4][R10.64+0x20] ;  /* 0x000020040a107981 */ /* 0x000f22000c1e1b00 */
[----:B--2---:R-:W-:Y:S01]  /*0360*/  SHF.R.S32.HI R25, RZ, 0x1f, R21 ;  /* 0x0000001fff197819 */ /* 0x004fe20000011415 */
[-C--:B------:R-:W-:Y:S02]  /*0370*/  IMAD R15, R15, R21.reuse, RZ ;  /* 0x000000150f0f7224 */ /* 0x080fe400078e02ff */
[----:B------:R-:W-:-:S04]  /*0380*/  IMAD.WIDE.U32 R18, R14, R21, R18 ;  /* 0x000000150e127225 */ /* 0x000fc800078e0012 */
[----:B------:R-:W-:Y:S02]  /*0390*/  IMAD R15, R14, R25, R15 ;  /* 0x000000190e0f7224 */ /* 0x000fe400078e020f */
[----:B------:R0:W2:Y:S03]  /*03a0*/  LDG.E R25, desc[UR4][R22.64] ;  /* 0x0000000416197981 */ /* 0x0000a6000c1e1900 */
[----:B------:R-:W-:Y:S01]  /*03b0*/  IADD3 R19, PT, PT, R19, R15, RZ ;  /* 0x0000000f13137210 */ /* 0x000fe20007ffe0ff */
[----:B---3--:R-:W-:Y:S01]  /*03c0*/  IMAD R26, R13, R27, RZ ;  /* 0x0000001b0d1a7224 */ /* 0x008fe200078e02ff */
[----:B------:R-:W-:Y:S01]  /*03d0*/  SHF.R.S32.HI R15, RZ, 0x1f, R27 ;  /* 0x0000001fff0f7819 */ /* 0x000fe2000001141b */
[----:B0-----:R-:W-:-:S04]  /*03e0*/  IMAD.WIDE R22, R8, 0x4, R22 ;  /* 0x0000000408167825 */ /* 0x001fc800078e0216 */
[----:B------:R-:W-:Y:S01]  /*03f0*/  IMAD R26, R12, R15, R26 ;  /* 0x0000000f0c1a7224 */ /* 0x000fe200078e021a */
[----:B------:R0:W3:Y:S04]  /*0400*/  LDG.E R29, desc[UR4][R22.64] ;  /* 0x00000004161d7981 */ /* 0x0000e8000c1e1900 */
[----:B------:R-:W5:Y:S01]  /*0410*/  LDG.E.64 R14, desc[UR4][R10.64+0x28] ;  /* 0x000028040a0e7981 */ /* 0x000f62000c1e1b00 */
[----:B------:R-:W-:-:S04]  /*0420*/  IMAD.WIDE R20, R8, 0x4, R22 ;  /* 0x0000000408147825 */ /* 0x000fc800078e0216 */
[----:B------:R-:W-:Y:S02]  /*0430*/  IMAD.WIDE.U32 R18, R12, R27, R18 ;  /* 0x0000001b0c127225 */ /* 0x000fe400078e0012 */
[----:B------:R-:W5:Y:S04]  /*0440*/  LDG.E R27, desc[UR4][R20.64] ;  /* 0x00000004141b7981 */ /* 0x000f68000c1e1900 */
[----:B------:R-:W5:Y:S01]  /*0450*/  LDG.E.64 R12, desc[UR4][R10.64+0x30] ;  /* 0x000030040a0c7981 */ /* 0x000f62000c1e1b00 */
[----:B0-----:R-:W-:-:S05]  /*0460*/  IMAD.WIDE R22, R8, 0x4, R20 ;  /* 0x0000000408167825 */ /* 0x001fca00078e0214 */
[----:B------:R-:W5:Y:S04]  /*0470*/  LDG.E R28, desc[UR4][R22.64] ;  /* 0x00000004161c7981 */ /* 0x000f68000c1e1900 */
[----:B------:R0:W5:Y:S01]  /*0480*/  LDG.E.64 R20, desc[UR4][R10.64+0x38] ;  /* 0x000038040a147981 */ /* 0x000162000c1e1b00 */
[----:B------:R-:W-:Y:S02]  /*0490*/  IADD3 R19, PT, PT, R19, R26, RZ ;  /* 0x0000001a13137210 */ /* 0x000fe40007ffe0ff */
[----:B------:R-:W-:-:S04]  /*04a0*/  IADD3 R0, PT, PT, R0, 0x8, RZ ;  /* 0x0000000800007810 */ /* 0x000fc80007ffe0ff */
[----:B------:R-:W-:Y:S02]  /*04b0*/  ISETP.NE.AND P1, PT, R0, RZ, PT ;  /* 0x000000ff0000720c */ /* 0x000fe40003f25270 */
[----:B------:R-:W-:Y:S02]  /*04c0*/  LEA R7, R8, R7, 0x3 ;  /* 0x0000000708077211 */ /* 0x000fe400078e18ff */
[----:B------:R-:W-:Y:S02]  /*04d0*/  IADD3 R24, PT, PT, R24, 0x8, RZ ;  /* 0x0000000818187810 */ /* 0x000fe40007ffe0ff */
[----:B--2---:R-:W-:Y:S01]  /*04e0*/  SHF.R.S32.HI R26, RZ, 0x1f, R25 ;  /* 0x0000001fff1a7819 */ /* 0x004fe20000011419 */
[----:B----4-:R-:W-:-:S04]  /*04f0*/  IMAD R17, R17, R25, RZ ;  /* 0x0000001911117224 */ /* 0x010fc800078e02ff */
[C---:B------:R-:W-:Y:S02]  /*0500*/  IMAD R26, R16.reuse, R26, R17 ;  /* 0x0000001a101a7224 */ /* 0x040fe400078e0211 */
[----:B------:R-:W-:-:S05]  /*0510*/  IMAD.WIDE.U32 R16, R16, R25, R18 ;  /* 0x0000001910107225 */ /* 0x000fca00078e0012 */
[----:B------:R-:W-:Y:S02]  /*0520*/  IADD3 R17, PT, PT, R17, R26, RZ ;  /* 0x0000001a11117210 */ /* 0x000fe40007ffe0ff */
[----:B---3--:R-:W-:Y:S01]  /*0530*/  SHF.R.S32.HI R19, RZ, 0x1f, R29 ;  /* 0x0000001fff137819 */ /* 0x008fe2000001141d */
[-C--:B-----5:R-:W-:Y:S02]  /*0540*/  IMAD R15, R15, R29.reuse, RZ ;  /* 0x0000001d0f0f7224 */ /* 0x0a0fe400078e02ff */
[----:B0-----:R-:W-:-:S04]  /*0550*/  IMAD.WIDE.U32 R10, R14, R29, R16 ;  /* 0x0000001d0e0a7225 */ /* 0x001fc800078e0010 */
[----:B------:R-:W-:-:S05]  /*0560*/  IMAD R15, R14, R19, R15 ;  /* 0x000000130e0f7224 */ /* 0x000fca00078e020f */
[----:B------:R-:W-:Y:S01]  /*0570*/  IADD3 R11, PT, PT, R11, R15, RZ ;  /* 0x0000000f0b0b7210 */ /* 0x000fe20007ffe0ff */
[-C--:B------:R-:W-:Y:S01]  /*0580*/  IMAD R13, R13, R27.reuse, RZ ;  /* 0x0000001b0d0d7224 */ /* 0x080fe200078e02ff */
[----:B------:R-:W-:Y:S01]  /*0590*/  SHF.R.S32.HI R15, RZ, 0x1f, R27 ;  /* 0x0000001fff0f7819 */ /* 0x000fe2000001141b */
[----:B------:R-:W-:-:S04]  /*05a0*/  IMAD.WIDE.U32 R10, R12, R27, R10 ;  /* 0x0000001b0c0a7225 */ /* 0x000fc800078e000a */
[----:B------:R-:W-:Y:S01]  /*05b0*/  IMAD R15, R12, R15, R13 ;  /* 0x0000000f0c0f7224 */ /* 0x000fe200078e020d */
[----:B------:R-:W-:Y:S01]  /*05c0*/  SHF.R.S32.HI R13, RZ, 0x1f, R28 ;  /* 0x0000001fff0d7819 */ /* 0x000fe2000001141c */
[----:B------:R-:W-:-:S03]  /*05d0*/  IMAD R12, R21, R28, RZ ;  /* 0x0000001c150c7224 */ /* 0x000fc600078e02ff */
[----:B------:R-:W-:Y:S01]  /*05e0*/  IADD3 R11, PT, PT, R11, R15, RZ ;  /* 0x0000000f0b0b7210 */ /* 0x000fe20007ffe0ff */
[C---:B------:R-:W-:Y:S02]  /*05f0*/  IMAD R13, R20.reuse, R13, R12 ;  /* 0x0000000d140d7224 */ /* 0x040fe400078e020c */
[----:B------:R-:W-:-:S05]  /*0600*/  IMAD.WIDE.U32 R18, R20, R28, R10 ;  /* 0x0000001c14127225 */ /* 0x000fca00078e000a */
[----:B------:R-:W-:Y:S01]  /*0610*/  IADD3 R19, PT, PT, R19, R13, RZ ;  /* 0x0000000d13137210 */ /* 0x000fe20007ffe0ff */
[----:B------:R-:W-:Y:S06]  /*0620*/  @P1 BRA `(.L_x_2) ;  /* 0xfffffff800e01947 */ /* 0x000fec000383ffff */
.L_x_1:
[----:B------:R-:W-:Y:S05]  /*0630*/  @!P0 BRA `(.L_x_0) ;  /* 0x0000000400108947 */ /* 0x000fea0003800000 */
[----:B------:R-:W-:Y:S02]  /*0640*/  ISETP.GE.U32.AND P0, PT, R5, 0x4, PT ;  /* 0x000000040500780c */ /* 0x000fe40003f06070 */
[----:B------:R-:W-:-:S04]  /*0650*/  LOP3.LUT R0, R2, 0x3, RZ, 0xc0, !PT ;  /* 0x0000000302007812 */ /* 0x000fc800078ec0ff */
[----:B------:R-:W-:-:S07]  /*0660*/  ISETP.NE.AND P1, PT, R0, RZ, PT ;  /* 0x000000ff0000720c */ /* 0x000fce0003f25270 */
[----:B------:R-:W-:Y:S06]  /*0670*/  @!P0 BRA `(.L_x_3) ;  /* 0x00000000008c8947 */ /* 0x000fec0003800000 */
[----:B------:R-:W0:Y:S01]  /*0680*/  LDC R23, c[0x0][0x3a0] ;  /* 0x0000e800ff177b82 */ /* 0x000e220000000800 */
[----:B------:R-:W-:-:S07]  /*0690*/  IADD3 R5, PT, PT, R6, R9, RZ ;  /* 0x0000000906057210 */ /* 0x000fce0007ffe0ff */
[----:B------:R-:W1:Y:S08]  /*06a0*/  LDC.64 R26, c[0x0][0x388] ;  /* 0x0000e200ff1a7b82 */ /* 0x000e700000000a00 */
[----:B------:R-:W2:Y:S01]  /*06b0*/  LDC.64 R16, c[0x0][0x380] ;  /* 0x0000e000ff107b82 */ /* 0x000ea20000000a00 */
[----:B0-----:R-:W-:-:S04]  /*06c0*/  IMAD R7, R9, R23, R4 ;  /* 0x0000001709077224 */ /* 0x001fc800078e0204 */
[----:B-1----:R-:W-:-:S04]  /*06d0*/  IMAD.WIDE R26, R7, 0x4, R26 ;  /* 0x00000004071a7825 */ /* 0x002fc800078e021a */
[----:B--2---:R-:W-:Y:S02]  /*06e0*/  IMAD.WIDE R16, R5, 0x8, R16 ;  /* 0x0000000805107825 */ /* 0x004fe400078e0210 */
[----:B------:R0:W2:Y:S04]  /*06f0*/  LDG.E R5, desc[UR4][R26.64] ;  /* 0x000000041a057981 */ /* 0x0000a8000c1e1900 */
[----:B------:R-:W2:Y:S04]  /*0700*/  LDG.E.64 R24, desc[UR4][R16.64+0x18] ;  /* 0x0000180410187981 */ /* 0x000ea8000c1e1b00 */
[----:B------:R-:W3:Y:S01]  /*0710*/  LDG.E.64 R10, desc[UR4][R16.64] ;  /* 0x00000004100a7981 */ /* 0x000ee2000c1e1b00 */
[----:B0-----:R-:W-:-:S03]  /*0720*/  IMAD.WIDE R26, R23, 0x4, R26 ;  /* 0x00000004171a7825 */ /* 0x001fc600078e021a */
[----:B------:R-:W4:Y:S04]  /*0730*/  LDG.E.64 R12, desc[UR4][R16.64+0x8] ;  /* 0x00000804100c7981 */ /* 0x000f28000c1e1b00 */
[----:B------:R-:W5:Y:S01]  /*0740*/  LDG.E R7, desc[UR4][R26.64] ;  /* 0x000000041a077981 */ /* 0x000f62000c1e1900 */
[----:B------:R-:W-:-:S03]  /*0750*/  IMAD.WIDE R20, R23, 0x4, R26 ;  /* 0x0000000417147825 */ /* 0x000fc600078e021a */
[----:B------:R-:W4:Y:S04]  /*0760*/  LDG.E.64 R14, desc[UR4][R16.64+0x10] ;  /* 0x00001004100e7981 */ /* 0x000f28000c1e1b00 */
[----:B------:R-:W4:Y:S01]  /*0770*/  LDG.E R29, desc[UR4][R20.64] ;  /* 0x00000004141d7981 */ /* 0x000f22000c1e1900 */
[----:B------:R-:W-:-:S06]  /*0780*/  IMAD.WIDE R22, R23, 0x4, R20 ;  /* 0x0000000417167825 */ /* 0x000fcc00078e0214 */
[----:B------:R-:W4:Y:S01]  /*0790*/  LDG.E R23, desc[UR4][R22.64] ;  /* 0x0000000416177981 */ /* 0x000f22000c1e1900 */
[----:B------:R-:W-:Y:S02]  /*07a0*/  IADD3 R9, PT, PT, R9, 0x4, RZ ;  /* 0x0000000409097810 */ /* 0x000fe40007ffe0ff */
[----:B--2---:R-:W-:Y:S01]  /*07b0*/  SHF.R.S32.HI R25, RZ, 0x1f, R5 ;  /* 0x0000001fff197819 */ /* 0x004fe20000011405 */
[-C--:B---3--:R-:W-:Y:S02]  /*07c0*/  IMAD R8, R11, R5.reuse, RZ ;  /* 0x000000050b087224 */ /* 0x088fe400078e02ff */
[----:B------:R-:W-:-:S04]  /*07d0*/  IMAD.WIDE.U32 R18, R10, R5, R18 ;  /* 0x000000050a127225 */ /* 0x000fc800078e0012 */
[----:B------:R-:W-:Y:S01]  /*07e0*/  IMAD R25, R10, R25, R8 ;  /* 0x000000190a197224 */ /* 0x000fe200078e0208 */
[----:B-----5:R-:W-:Y:S01]  /*07f0*/  SHF.R.S32.HI R5, RZ, 0x1f, R7 ;  /* 0x0000001fff057819 */ /* 0x020fe20000011407 */
[----:B----4-:R-:W-:-:S03]  /*0800*/  IMAD R8, R13, R7, RZ ;  /* 0x000000070d087224 */ /* 0x010fc600078e02ff */
[----:B------:R-:W-:Y:S01]  /*0810*/  IADD3 R19, PT, PT, R19, R25, RZ ;  /* 0x0000001913137210 */ /* 0x000fe20007ffe0ff */
[C---:B------:R-:W-:Y:S02]  /*0820*/  IMAD R5, R12.reuse, R5, R8 ;  /* 0x000000050c057224 */ /* 0x040fe400078e0208 */
[----:B------:R-:W-:-:S05]  /*0830*/  IMAD.WIDE.U32 R12, R12, R7, R18 ;  /* 0x000000070c0c7225 */ /* 0x000fca00078e0012 */
[----:B------:R-:W-:Y:S01]  /*0840*/  IADD3 R13, PT, PT, R13, R5, RZ ;  /* 0x000000050d0d7210 */ /* 0x000fe20007ffe0ff */
[----:B------:R-:W-:Y:S01]  /*0850*/  IMAD R7, R15, R29, RZ ;  /* 0x0000001d0f077224 */ /* 0x000fe200078e02ff */
[----:B------:R-:W-:-:S05]  /*0860*/  SHF.R.S32.HI R5, RZ, 0x1f, R29 ;  /* 0x0000001fff057819 */ /* 0x000fca000001141d */
[C---:B------:R-:W-:Y:S02]  /*0870*/  IMAD R5, R14.reuse, R5, R7 ;  /* 0x000000050e057224 */ /* 0x040fe400078e0207 */
[----:B------:R-:W-:-:S05]  /*0880*/  IMAD.WIDE.U32 R14, R14, R29, R12 ;  /* 0x0000001d0e0e7225 */ /* 0x000fca00078e000c */
[----:B------:R-:W-:-:S03]  /*0890*/  IADD3 R15, PT, PT, R15, R5, RZ ;  /* 0x000000050f0f7210 */ /* 0x000fc60007ffe0ff */
[----:B------:R-:W-:-:S07]  /*08a0*/  IMAD.WIDE.U32 R18, R24, R23, R14 ;  /* 0x0000001718127225 */ /* 0x000fce00078e000e */
.L_x_3:
[----:B------:R-:W-:Y:S05]  /*08b0*/  @!P1 BRA `(.L_x_0) ;  /* 0x0000000000709947 */ /* 0x000fea0003800000 */
[----:B------:R-:W-:Y:S01]  /*08c0*/  ISETP.NE.AND P0, PT, R0, 0x1, PT ;  /* 0x000000010000780c */ /* 0x000fe20003f05270 */
[----:B------:R-:W0:Y:S01]  /*08d0*/  LDC.64 R16, c[0x0][0x388] ;  /* 0x0000e200ff107b82 */ /* 0x000e220000000a00 */
[----:B------:R-:W-:-:S04]  /*08e0*/  LOP3.LUT R2, R2, 0x1, RZ, 0xc0, !PT ;  /* 0x0000000102027812 */ /* 0x000fc800078ec0ff */
[----:B------:R-:W-:-:S03]  /*08f0*/  ISETP.NE.U32.AND P1, PT, R2, 0x1, PT ;  /* 0x000000010200780c */ /* 0x000fc60003f25070 */
[----:B------:R-:W1:Y:S04]  /*0900*/  LDC.64 R14, c[0x0][0x380] ;  /* 0x0000e000ff0e7b82 */ /* 0x000e680000000a00 */
[----:B------:R-:W-:-:S04]  /*0910*/  @P0 IADD3 R5, PT, PT, R6, R9, RZ ;  /* 0x0000000906050210 */ /* 0x000fc80007ffe0ff */
[----:B------:R-:W2:Y:S08]  /*0920*/  @P0 LDC R21, c[0x0][0x3a0] ;  /* 0x0000e800ff150b82 */ /* 0x000eb00000000800 */
[----:B------:R-:W3:Y:S08]  /*0930*/  @!P1 LDC R2, c[0x0][0x3a0] ;  /* 0x0000e800ff029b82 */ /* 0x000ef00000000800 */
[----:B------:R-:W4:Y:S01]  /*0940*/  LDC.64 R12, c[0x0][0x380] ;  /* 0x0000e000ff0c7b82 */ /* 0x000f220000000a00 */
[----:B-1----:R-:W-:-:S05]  /*0950*/  @P0 IMAD.WIDE R14, R5, 0x8, R14 ;  /* 0x00000008050e0825 */ /* 0x002fca00078e020e */
[----:B------:R-:W5:Y:S02]  /*0960*/  @P0 LDG.E R19, desc[UR4][R14.64+0x8] ;  /* 0x000008040e130981 */ /* 0x000f64000c1e1900 */
[----:B------:R-:W1:Y:S01]  /*0970*/  LDC.64 R10, c[0x0][0x388] ;  /* 0x0000e200ff0a7b82 */ /* 0x000e620000000a00 */
[C---:B--2---:R-:W-:Y:S01]  /*0980*/  @P0 IMAD R7, R9.reuse, R21, R4 ;  /* 0x0000001509070224 */ /* 0x044fe200078e0204 */
[----:B------:R-:W-:-:S03]  /*0990*/  @P0 IADD3 R9, PT, PT, R9, 0x2, RZ ;  /* 0x0000000209090810 */ /* 0x000fc60007ffe0ff */
[----:B0-----:R-:W-:Y:S01]  /*09a0*/  @P0 IMAD.WIDE R16, R7, 0x4, R16 ;  /* 0x0000000407100825 */ /* 0x001fe200078e0210 */
[----:B------:R-:W-:Y:S01]  /*09b0*/  @!P1 IADD3 R5, PT, PT, R6, R9, RZ ;  /* 0x0000000906059210 */ /* 0x000fe20007ffe0ff */
[----:B------:R-:W2:Y:S02]  /*09c0*/  @P0 LDG.E R7, desc[UR4][R14.64] ;  /* 0x000000040e070981 */ /* 0x000ea4000c1e1900 */
[----:B---3--:R-:W-:Y:S02]  /*09d0*/  @!P1 IMAD R9, R9, R2, R4 ;  /* 0x0000000209099224 */ /* 0x008fe400078e0204 */
[----:B------:R-:W-:Y:S01]  /*09e0*/  @P0 IMAD.WIDE R20, R21, 0x4, R16 ;  /* 0x0000000415140825 */ /* 0x000fe200078e0210 */
[----:B------:R-:W2:Y:S03]  /*09f0*/  @P0 LDG.E R0, desc[UR4][R16.64] ;  /* 0x0000000410000981 */ /* 0x000ea6000c1e1900 */
[----:B----4-:R-:W-:-:S02]  /*0a00*/  @!P1 IMAD.WIDE R12, R5, 0x8, R12 ;  /* 0x00000008050c9825 */ /* 0x010fc400078e020c */
[----:B------:R-:W5:Y:S04]  /*0a10*/  @P0 LDG.E R20, desc[UR4][R20.64] ;  /* 0x0000000414140981 */ /* 0x000f68000c1e1900 */
[----:B------:R-:W3:Y:S01]  /*0a20*/  @!P1 LDG.E R12, desc[UR4][R12.64] ;  /* 0x000000040c0c9981 */ /* 0x000ee2000c1e1900 */
[----:B-1----:R-:W-:-:S06]  /*0a30*/  @!P1 IMAD.WIDE R10, R9, 0x4, R10 ;  /* 0x00000004090a9825 */ /* 0x002fcc00078e020a */
[----:B------:R-:W3:Y:S01]  /*0a40*/  @!P1 LDG.E R11, desc[UR4][R10.64] ;  /* 0x000000040a0b9981 */ /* 0x000ee2000c1e1900 */
[----:B--2---:R-:W-:-:S04]  /*0a50*/  @P0 IMAD.U32 R0, R7, R0, R18 ;  /* 0x0000000007000224 */ /* 0x004fc800078e0012 */
[----:B-----5:R-:W-:-:S04]  /*0a60*/  @P0 IMAD.U32 R18, R19, R20, R0 ;  /* 0x0000001413120224 */ /* 0x020fc800078e0000 */
[----:B---3--:R-:W-:-:S07]  /*0a70*/  @!P1 IMAD R18, R12, R11, R18 ;  /* 0x0000000b0c129224 */ /* 0x008fce00078e0212 */
.L_x_0:
[----:B------:R-:W0:Y:S01]  /*0a80*/  LDC.64 R6, c[0x0][0x390] ;  /* 0x0000e400ff067b82 */ /* 0x000e220000000a00 */
[----:B------:R-:W1:Y:S02]  /*0a90*/  LDCU UR6, c[0x0][0x3a0] ;  /* 0x00007400ff0677ac */ /* 0x000e640008000800 */
[----:B-1----:R-:W-:-:S04]  /*0aa0*/  IMAD R3, R3, UR6, R4 ;  /* 0x0000000603037c24 */ /* 0x002fc8000f8e0204 */
[----:B0-----:R-:W-:-:S05]  /*0ab0*/  IMAD.WIDE R2, R3, 0x4, R6 ;  /* 0x0000000403027825 */ /* 0x001fca00078e0206 */
[----:B------:R-:W-:Y:S01]  /*0ac0*/  STG.E desc[UR4][R2.64], R18 ;  /* 0x0000001202007986 */ /* 0x000fe2000c101904 */
[----:B------:R-:W-:Y:S05]  /*0ad0*/  EXIT ;  /* 0x000000000000794d */ /* 0x000fea0003800000 */
.L_x_4:
[----:B------:R-:W-:-:S00]  /*0ae0*/  BRA `(.L_x_4) ;  /* 0xfffffffc00fc7947 */ /* 0x000fc0000383ffff */
[----:B------:R-:W-:-:S00]  /*0af0*/  NOP ;  /* 0x0000000000007918 */ /* 0x000fc00000000000 */
        /* <DEDUP_REMOVED lines=8> */
.L_x_5:


//--------------------- .nv.shared.reserved.0     --------------------------
	.section	.nv.shared.reserved.0,"aw",@nobits
	.weak		__nv_reservedSMEM_offset_0_alias
	.size		__nv_reservedSMEM_offset_0_alias, 0, 64
	.other		__nv_reservedSMEM_offset_0_alias,@"STO_CUDA_RESERVED_SHARED STV_DEFAULT"
__nv_reservedSMEM_offset_0_alias:
	.zero		0
	.zero		64


//--------------------- .nv.constant0.MatrixMultiply --------------------------
	.section	.nv.constant0.MatrixMultiply,"a",@progbits
	.sectionflags	@""
	.align	4
.nv.constant0.MatrixMultiply:
	.zero		932


//--------------------- SYMBOLS --------------------------

	.type		.nv.reservedSmem.offset0,@object
	.size		.nv.reservedSmem.offset0,0x4
